	.headerflags	@"EF_CUDA_TEXMODE_UNIFIED EF_CUDA_64BIT_ADDRESS EF_CUDA_ACCELERATORS EF_CUDA_SM90 EF_CUDA_VIRTUAL_SM(EF_CUDA_SM90)"
	.elftype	@"ET_EXEC"


//--------------------- .nv.info                  --------------------------
	.section	.nv.info,"",@"SHT_CUDA_INFO"
	.align	4


	//----- nvinfo : EIATTR_REGCOUNT
	.align		4
        /*0000*/ 	.byte	0x04, 0x2f
        /*0002*/ 	.short	(.L_3 - .L_2)
	.align		4
.L_2:
        /*0004*/ 	.word	index@(triton_poi_fused__native_batch_norm_legit_no_training_add_relu_8)
        /*0008*/ 	.word	0x00000020


	//----- nvinfo : EIATTR_MIN_STACK_SIZE
	.align		4
.L_3:
        /*000c*/ 	.byte	0x04, 0x12
        /*000e*/ 	.short	(.L_5 - .L_4)
	.align		4
.L_4:
        /*0010*/ 	.word	index@(triton_poi_fused__native_batch_norm_legit_no_training_add_relu_8)
        /*0014*/ 	.word	0x00000000


	//----- nvinfo : EIATTR_FRAME_SIZE
	.align		4
.L_5:
        /*0018*/ 	.byte	0x04, 0x11
        /*001a*/ 	.short	(.L_7 - .L_6)
	.align		4
.L_6:
        /*001c*/ 	.word	index@(triton_poi_fused__native_batch_norm_legit_no_training_add_relu_8)
        /*0020*/ 	.word	0x00000000


	//----- nvinfo : EIATTR_MIN_STACK_SIZE
	.align		4
.L_7:
        /*0024*/ 	.byte	0x04, 0x12
        /*0026*/ 	.short	(.L_9 - .L_8)
	.align		4
.L_8:
        /*0028*/ 	.word	index@(triton_poi_fused__native_batch_norm_legit_no_training_add_relu_8)
        /*002c*/ 	.word	0x00000000
.L_9:


//--------------------- .nv.info.triton_poi_fused__native_batch_norm_legit_no_training_add_relu_8 --------------------------
	.section	.nv.info.triton_poi_fused__native_batch_norm_legit_no_training_add_relu_8,"",@"SHT_CUDA_INFO"
	.sectionflags	@""
	.align	4


	//----- nvinfo : EIATTR_CUDA_API_VERSION
	.align		4
        /*0000*/ 	.byte	0x04, 0x37
        /*0002*/ 	.short	(.L_11 - .L_10)
.L_10:
        /*0004*/ 	.word	0x0000007c


	//----- nvinfo : EIATTR_KPARAM_INFO
	.align		4
.L_11:
        /*0008*/ 	.byte	0x04, 0x17
        /*000a*/ 	.short	(.L_13 - .L_12)
.L_12:
        /*000c*/ 	.word	0x00000000
        /*0010*/ 	.short	0x000b
        /*0012*/ 	.short	0x0058
        /*0014*/ 	.byte	0x00, 0xf0, 0x11, 0x00


	//----- nvinfo : EIATTR_KPARAM_INFO
	.align		4
.L_13:
        /*0018*/ 	.byte	0x04, 0x17
        /*001a*/ 	.short	(.L_15 - .L_14)
.L_14:
        /*001c*/ 	.word	0x00000000
        /*0020*/ 	.short	0x000a
        /*0022*/ 	.short	0x0050
        /*0024*/ 	.byte	0x00, 0xf4, 0x21, 0x00


	//----- nvinfo : EIATTR_KPARAM_INFO
	.align		4
.L_15:
        /*0028*/ 	.byte	0x04, 0x17
        /*002a*/ 	.short	(.L_17 - .L_16)
.L_16:
        /*002c*/ 	.word	0x00000000
        /*0030*/ 	.short	0x0009
        /*0032*/ 	.short	0x0048
        /*0034*/ 	.byte	0x00, 0xf4, 0x21, 0x00


	//----- nvinfo : EIATTR_KPARAM_INFO
	.align		4
.L_17:
        /*0038*/ 	.byte	0x04, 0x17
        /*003a*/ 	.short	(.L_19 - .L_18)
.L_18:
        /*003c*/ 	.word	0x00000000
        /*0040*/ 	.short	0x0008
        /*0042*/ 	.short	0x0040
        /*0044*/ 	.byte	0x00, 0xf4, 0x21, 0x00


	//----- nvinfo : EIATTR_KPARAM_INFO
	.align		4
.L_19:
        /*0048*/ 	.byte	0x04, 0x17
        /*004a*/ 	.short	(.L_21 - .L_20)
.L_20:
        /*004c*/ 	.word	0x00000000
        /*0050*/ 	.short	0x0007
        /*0052*/ 	.short	0x0038
        /*0054*/ 	.byte	0x00, 0xf4, 0x21, 0x00


	//----- nvinfo : EIATTR_KPARAM_INFO
	.align		4
.L_21:
        /*0058*/ 	.byte	0x04, 0x17
        /*005a*/ 	.short	(.L_23 - .L_22)
.L_22:
        /*005c*/ 	.word	0x00000000
        /*0060*/ 	.short	0x0006
        /*0062*/ 	.short	0x0030
        /*0064*/ 	.byte	0x00, 0xf4, 0x21, 0x00


	//----- nvinfo : EIATTR_KPARAM_INFO
	.align		4
.L_23:
        /*0068*/ 	.byte	0x04, 0x17
        /*006a*/ 	.short	(.L_25 - .L_24)
.L_24:
        /*006c*/ 	.word	0x00000000
        /*0070*/ 	.short	0x0005
        /*0072*/ 	.short	0x0028
        /*0074*/ 	.byte	0x00, 0xf4, 0x21, 0x00


	//----- nvinfo : EIATTR_KPARAM_INFO
	.align		4
.L_25:
        /*0078*/ 	.byte	0x04, 0x17
        /*007a*/ 	.short	(.L_27 - .L_26)
.L_26:
        /*007c*/ 	.word	0x00000000
        /*0080*/ 	.short	0x0004
        /*0082*/ 	.short	0x0020
        /*0084*/ 	.byte	0x00, 0xf4, 0x21, 0x00


	//----- nvinfo : EIATTR_KPARAM_INFO
	.align		4
.L_27:
        /*0088*/ 	.byte	0x04, 0x17
        /*008a*/ 	.short	(.L_29 - .L_28)
.L_28:
        /*008c*/ 	.word	0x00000000
        /*0090*/ 	.short	0x0003
        /*0092*/ 	.short	0x0018
        /*0094*/ 	.byte	0x00, 0xf4, 0x21, 0x00


	//----- nvinfo : EIATTR_KPARAM_INFO
	.align		4
.L_29:
        /*0098*/ 	.byte	0x04, 0x17
        /*009a*/ 	.short	(.L_31 - .L_30)
.L_30:
        /*009c*/ 	.word	0x00000000
        /*00a0*/ 	.short	0x0002
        /*00a2*/ 	.short	0x0010
        /*00a4*/ 	.byte	0x00, 0xf4, 0x21, 0x00


	//----- nvinfo : EIATTR_KPARAM_INFO
	.align		4
.L_31:
        /*00a8*/ 	.byte	0x04, 0x17
        /*00aa*/ 	.short	(.L_33 - .L_32)
.L_32:
        /*00ac*/ 	.word	0x00000000
        /*00b0*/ 	.short	0x0001
        /*00b2*/ 	.short	0x0008
        /*00b4*/ 	.byte	0x00, 0xf4, 0x21, 0x00


	//----- nvinfo : EIATTR_KPARAM_INFO
	.align		4
.L_33:
        /*00b8*/ 	.byte	0x04, 0x17
        /*00ba*/ 	.short	(.L_35 - .L_34)
.L_34:
        /*00bc*/ 	.word	0x00000000
        /*00c0*/ 	.short	0x0000
        /*00c2*/ 	.short	0x0000
        /*00c4*/ 	.byte	0x00, 0xf4, 0x21, 0x00


	//----- nvinfo : EIATTR_SPARSE_MMA_MASK
	.align		4
.L_35:
        /*00c8*/ 	.byte	0x03, 0x50
        /*00ca*/ 	.short	0x0000


	//----- nvinfo : EIATTR_MAXREG_COUNT
	.align		4
        /*00cc*/ 	.byte	0x03, 0x1b
        /*00ce*/ 	.short	0x00ff


	//----- nvinfo : EIATTR_EXIT_INSTR_OFFSETS
	.align		4
        /*00d0*/ 	.byte	0x04, 0x1c
        /*00d2*/ 	.short	(.L_37 - .L_36)


	//   ....[0]....
.L_36:
        /*00d4*/ 	.word	0x00000b80


	//----- nvinfo : EIATTR_REQNTID
	.align		4
.L_37:
        /*00d8*/ 	.byte	0x04, 0x10
        /*00da*/ 	.short	(.L_39 - .L_38)
.L_38:
        /*00dc*/ 	.word	0x00000080
        /*00e0*/ 	.word	0x00000001
        /*00e4*/ 	.word	0x00000001


	//----- nvinfo : EIATTR_CBANK_PARAM_SIZE
	.align		4
.L_39:
        /*00e8*/ 	.byte	0x03, 0x19
        /*00ea*/ 	.short	0x005c


	//----- nvinfo : EIATTR_PARAM_CBANK
	.align		4
        /*00ec*/ 	.byte	0x04, 0x0a
        /*00ee*/ 	.short	(.L_41 - .L_40)
	.align		4
.L_40:
        /*00f0*/ 	.word	index@(.nv.constant0.triton_poi_fused__native_batch_norm_legit_no_training_add_relu_8)
        /*00f4*/ 	.short	0x0210
        /*00f6*/ 	.short	0x005c


	//----- nvinfo : EIATTR_SW_WAR
	.align		4
.L_41:
        /*00f8*/ 	.byte	0x04, 0x36
        /*00fa*/ 	.short	(.L_43 - .L_42)
.L_42:
        /*00fc*/ 	.word	0x00000008
.L_43:


//--------------------- .nv.callgraph             --------------------------
	.section	.nv.callgraph,"",@"SHT_CUDA_CALLGRAPH"
	.align	4
	.sectionentsize	8
	.align		4
        /*0000*/ 	.word	0x00000000
	.align		4
        /*0004*/ 	.word	0xffffffff
	.align		4
        /*0008*/ 	.word	0x00000000
	.align		4
        /*000c*/ 	.word	0xfffffffe
	.align		4
        /*0010*/ 	.word	0x00000000
	.align		4
        /*0014*/ 	.word	0xfffffffd
	.align		4
        /*0018*/ 	.word	0x00000000
	.align		4
        /*001c*/ 	.word	0xfffffffc


//--------------------- .nv.constant4             --------------------------
	.section	.nv.constant4,"a",@progbits
	.align	8
	.align		8
.nv.constant4:
        /*0000*/ 	.dword	_$_str
	.align		8
        /*0008*/ 	.dword	_$_str_$_2


//--------------------- .text.triton_poi_fused__native_batch_norm_legit_no_training_add_relu_8 --------------------------
	.section	.text.triton_poi_fused__native_batch_norm_legit_no_training_add_relu_8,"ax",@progbits
	.align	128
        .global         triton_poi_fused__native_batch_norm_legit_no_training_add_relu_8
        .type           triton_poi_fused__native_batch_norm_legit_no_training_add_relu_8,@function
        .size           triton_poi_fused__native_batch_norm_legit_no_training_add_relu_8,(.L_x_1 - triton_poi_fused__native_batch_norm_legit_no_training_add_relu_8)
        .other          triton_poi_fused__native_batch_norm_legit_no_training_add_relu_8,@"STO_CUDA_ENTRY STV_DEFAULT"
triton_poi_fused__native_batch_norm_legit_no_training_add_relu_8:
.text.triton_poi_fused__native_batch_norm_legit_no_training_add_relu_8:
[----:B------:R-:W-:Y:S01]  /*0000*/  LDC R1, c[0x0][0x28] ;  /* 0x00000a00ff017b82 */ /* 0x000fe20000000800 */
[----:B------:R-:W1:Y:S01]  /*0010*/  S2R R0, SR_TID.X ;  /* 0x0000000000007919 */ /* 0x000e620000002100 */
[----:B------:R-:W-:-:S06]  /*0020*/  ULDC.64 UR4, c[0x0][0x208] ;  /* 0x0000820000047ab9 */ /* 0x000fcc0000000a00 */
[----:B------:R-:W2:Y:S01]  /*0030*/  LDC.64 R8, c[0x0][0x220] ;  /* 0x00008800ff087b82 */ /* 0x000ea20000000a00 */
[----:B------:R-:W3:Y:S07]  /*0040*/  S2R R3, SR_CTAID.X ;  /* 0x0000000000037919 */ /* 0x000eee0000002500 */
[----:B------:R-:W4:Y:S08]  /*0050*/  LDC.64 R28, c[0x0][0x218] ;  /* 0x00008600ff1c7b82 */ /* 0x000f300000000a00 */
[----:B------:R-:W5:Y:S08]  /*0060*/  LDC.64 R18, c[0x0][0x230] ;  /* 0x00008c00ff127b82 */ /* 0x000f700000000a00 */
[----:B------:R-:W2:Y:S01]  /*0070*/  LDC.64 R26, c[0x0][0x238] ;  /* 0x00008e00ff1a7b82 */ /* 0x000ea20000000a00 */
[----:B-1----:R-:W-:-:S02]  /*0080*/  SHF.L.U32 R0, R0, 0x2, RZ ;  /* 0x0000000200007819 */ /* 0x002fc400000006ff */
[----:B---3--:R-:W-:Y:S02]  /*0090*/  SHF.R.S32.HI R5, RZ, 0x15, R3 ;  /* 0x00000015ff057819 */ /* 0x008fe40000011403 */
[----:B------:R-:W-:Y:S02]  /*00a0*/  LOP3.LUT R0, R0, 0x1fc, RZ, 0xc0, !PT ;  /* 0x000001fc00007812 */ /* 0x000fe400078ec0ff */
[----:B------:R-:W-:Y:S02]  /*00b0*/  SGXT R5, R5, 0x1 ;  /* 0x000000010505781a */ /* 0x000fe40000000200 */
[----:B------:R-:W-:Y:S02]  /*00c0*/  LEA R4, R3, R0, 0xa ;  /* 0x0000000003047211 */ /* 0x000fe400078e50ff */
[----:B------:R-:W1:Y:S02]  /*00d0*/  LDC.64 R2, c[0x0][0x228] ;  /* 0x00008a00ff027b82 */ /* 0x000e640000000a00 */
[----:B------:R-:W-:-:S04]  /*00e0*/  LEA.HI R5, R5, R4, RZ, 0xc ;  /* 0x0000000405057211 */ /* 0x000fc800078f60ff */
[----:B------:R-:W-:Y:S02]  /*00f0*/  SHF.R.S32.HI R21, RZ, 0xc, R5 ;  /* 0x0000000cff157819 */ /* 0x000fe40000011405 */
[----:B------:R-:W-:Y:S02]  /*0100*/  IADD3 R5, R5, 0x200, RZ ;  /* 0x0000020005057810 */ /* 0x000fe40007ffe0ff */
[----:B------:R-:W-:Y:S02]  /*0110*/  LEA.HI R0, R21, R21, RZ, 0x8 ;  /* 0x0000001515007211 */ /* 0x000fe400078f40ff */
[----:B------:R-:W-:Y:S02]  /*0120*/  SHF.R.S32.HI R5, RZ, 0xc, R5 ;  /* 0x0000000cff057819 */ /* 0x000fe40000011405 */
[----:B------:R-:W-:Y:S02]  /*0130*/  LOP3.LUT R0, R0, 0xffffff00, RZ, 0xc0, !PT ;  /* 0xffffff0000007812 */ /* 0x000fe400078ec0ff */
[----:B------:R-:W-:-:S02]  /*0140*/  LEA.HI R6, R5, R5, RZ, 0x8 ;  /* 0x0000000505067211 */ /* 0x000fc400078f40ff */
[----:B------:R-:W-:Y:S02]  /*0150*/  IADD3 R21, R21, -R0, RZ ;  /* 0x8000000015157210 */ /* 0x000fe40007ffe0ff */
[----:B------:R-:W-:-:S04]  /*0160*/  LOP3.LUT R6, R6, 0xffffff00, RZ, 0xc0, !PT ;  /* 0xffffff0006067812 */ /* 0x000fc800078ec0ff */
[----:B------:R-:W-:Y:S01]  /*0170*/  IADD3 R23, R5, -R6, RZ ;  /* 0x8000000605177210 */ /* 0x000fe20007ffe0ff */
[----:B-1----:R-:W-:-:S04]  /*0180*/  IMAD.WIDE R10, R21, 0x4, R2 ;  /* 0x00000004150a7825 */ /* 0x002fc800078e0202 */
[----:B------:R-:W-:Y:S01]  /*0190*/  IMAD.WIDE R6, R23, 0x4, R2 ;  /* 0x0000000417067825 */ /* 0x000fe200078e0202 */
[----:B------:R1:W3:Y:S01]  /*01a0*/  LDG.E.EL R5, desc[UR4][R10.64] ;  /* 0x000000040a057981 */ /* 0x0002e2000c2e1900 */
[----:B------:R-:W1:Y:S04]  /*01b0*/  LDC.64 R2, c[0x0][0x250] ;  /* 0x00009400ff027b82 */ /* 0x000e680000000a00 */
[----:B------:R-:W3:Y:S01]  /*01c0*/  LDG.E.EL R7, desc[UR4][R6.64] ;  /* 0x0000000406077981 */ /* 0x000ee2000c2e1900 */
[----:B-1----:R-:W-:-:S06]  /*01d0*/  IMAD.WIDE R16, R21, 0x4, R2 ;  /* 0x0000000415107825 */ /* 0x002fcc00078e0202 */
[----:B------:R-:W3:Y:S01]  /*01e0*/  LDG.E.EL R16, desc[UR4][R16.64] ;  /* 0x0000000410107981 */ /* 0x000ee2000c2e1900 */
[----:B--2---:R-:W-:-:S04]  /*01f0*/  IMAD.WIDE R12, R21, 0x4, R8 ;  /* 0x00000004150c7825 */ /* 0x004fc800078e0208 */
[----:B----4-:R-:W-:Y:S01]  /*0200*/  IMAD.WIDE R28, R4, 0x4, R28 ;  /* 0x00000004041c7825 */ /* 0x010fe200078e021c */
[----:B------:R-:W2:Y:S03]  /*0210*/  LDG.E.EL R0, desc[UR4][R12.64] ;  /* 0x000000040c007981 */ /* 0x000ea6000c2e1900 */
[----:B-----5:R-:W-:-:S04]  /*0220*/  IMAD.WIDE R24, R21, 0x4, R18 ;  /* 0x0000000415187825 */ /* 0x020fc800078e0212 */
[----:B0-----:R-:W-:Y:S02]  /*0230*/  IMAD.WIDE R10, R21, 0x4, R26 ;  /* 0x00000004150a7825 */ /* 0x001fe400078e021a */
[----:B------:R0:W4:Y:S04]  /*0240*/  LDG.E.EL R25, desc[UR4][R24.64] ;  /* 0x0000000418197981 */ /* 0x000128000c2e1900 */
[----:B------:R-:W2:Y:S01]  /*0250*/  LDG.E.128 R12, desc[UR4][R28.64] ;  /* 0x000000041c0c7981 */ /* 0x000ea2000c1e1d00 */
[----:B------:R-:W-:-:S03]  /*0260*/  IMAD.WIDE R8, R23, 0x4, R8 ;  /* 0x0000000417087825 */ /* 0x000fc600078e0208 */
[----:B------:R-:W4:Y:S04]  /*0270*/  LDG.E.EL R6, desc[UR4][R10.64] ;  /* 0x000000040a067981 */ /* 0x000f28000c2e1900 */
[----:B------:R-:W5:Y:S04]  /*0280*/  LDG.E.EL R17, desc[UR4][R8.64] ;  /* 0x0000000408117981 */ /* 0x000f68000c2e1900 */
[----:B------:R1:W5:Y:S01]  /*0290*/  LDG.E.128 R8, desc[UR4][R28.64+0x800] ;  /* 0x000800041c087981 */ /* 0x000362000c1e1d00 */
[----:B------:R-:W-:-:S04]  /*02a0*/  IMAD.WIDE R18, R23, 0x4, R18 ;  /* 0x0000000417127825 */ /* 0x000fc800078e0212 */
[----:B------:R-:W-:Y:S02]  /*02b0*/  IMAD.WIDE R26, R23, 0x4, R26 ;  /* 0x00000004171a7825 */ /* 0x000fe400078e021a */
[----:B------:R-:W5:Y:S04]  /*02c0*/  LDG.E.EL R19, desc[UR4][R18.64] ;  /* 0x0000000412137981 */ /* 0x000f68000c2e1900 */
[----:B------:R0:W5:Y:S01]  /*02d0*/  LDG.E.EL R20, desc[UR4][R26.64] ;  /* 0x000000041a147981 */ /* 0x000162000c2e1900 */
[----:B---3--:R-:W-:Y:S01]  /*02e0*/  FADD R5, R5, 9.9999997473787516356e-06 ;  /* 0x3727c5ac05057421 */ /* 0x008fe20000000000 */
[----:B------:R-:W-:-:S04]  /*02f0*/  FADD R7, R7, 9.9999997473787516356e-06 ;  /* 0x3727c5ac07077421 */ /* 0x000fc80000000000 */
[----:B0-----:R-:W0:Y:S08]  /*0300*/  MUFU.SQRT R24, R7 ;  /* 0x0000000700187308 */ /* 0x001e300000002000 */
[----:B------:R-:W3:Y:S01]  /*0310*/  MUFU.SQRT R22, R5 ;  /* 0x0000000500167308 */ /* 0x000ee20000002000 */
[C---:B0-----:R-:W-:Y:S02]  /*0320*/  FSETP.GT.AND P1, PT, R24.reuse, 8.50705917302346158658e+37, PT ;  /* 0x7e8000001800780b */ /* 0x041fe40003f24000 */
[----:B------:R-:W-:-:S02]  /*0330*/  FSETP.GEU.AND P3, PT, R24, 1.175494350822287508e-38, PT ;  /* 0x008000001800780b */ /* 0x000fc40003f6e000 */
[C---:B---3--:R-:W-:Y:S02]  /*0340*/  FSETP.GT.AND P0, PT, R22.reuse, 8.50705917302346158658e+37, PT ;  /* 0x7e8000001600780b */ /* 0x048fe40003f04000 */
[----:B------:R-:W-:-:S07]  /*0350*/  FSETP.GEU.AND P2, PT, R22, 1.175494350822287508e-38, PT ;  /* 0x008000001600780b */ /* 0x000fce0003f4e000 */
[----:B------:R-:W-:Y:S01]  /*0360*/  @P1 FMUL R24, R24, 0.25 ;  /* 0x3e80000018181820 */ /* 0x000fe20000400000 */
[----:B------:R-:W-:-:S03]  /*0370*/  HFMA2.MMA R5, -RZ, RZ, 1.625, 0 ;  /* 0x3e800000ff057435 */ /* 0x000fc600000001ff */
[----:B------:R-:W-:Y:S01]  /*0380*/  @!P3 FMUL R24, R24, 16777216 ;  /* 0x4b8000001818b820 */ /* 0x000fe20000400000 */
[----:B------:R-:W-:Y:S01]  /*0390*/  @P0 FMUL R22, R22, 0.25 ;  /* 0x3e80000016160820 */ /* 0x000fe20000400000 */
[----:B-1----:R-:W-:-:S04]  /*03a0*/  FADD R28, R16, 9.9999997473787516356e-06 ;  /* 0x3727c5ac101c7421 */ /* 0x002fc80000000000 */
[----:B------:R-:W0:Y:S01]  /*03b0*/  MUFU.RCP R24, R24 ;  /* 0x0000001800187308 */ /* 0x000e220000001000 */
[----:B------:R-:W-:Y:S01]  /*03c0*/  @!P2 FMUL R22, R22, 16777216 ;  /* 0x4b8000001616a820 */ /* 0x000fe20000400000 */
[----:B------:R-:W-:-:S06]  /*03d0*/  FSEL R27, R5, 1, P1 ;  /* 0x3f800000051b7808 */ /* 0x000fcc0000800000 */
[----:B------:R-:W1:Y:S01]  /*03e0*/  MUFU.RCP R18, R22 ;  /* 0x0000001600127308 */ /* 0x000e620000001000 */
[----:B------:R-:W-:-:S07]  /*03f0*/  @!P3 FMUL R27, R27, 16777216 ;  /* 0x4b8000001b1bb820 */ /* 0x000fce0000400000 */
[----:B------:R-:W3:Y:S01]  /*0400*/  MUFU.SQRT R22, R28 ;  /* 0x0000001c00167308 */ /* 0x000ee20000002000 */
[----:B------:R-:W-:Y:S01]  /*0410*/  FSEL R7, R5, 1, P0 ;  /* 0x3f80000005077808 */ /* 0x000fe20000000000 */
[----:B0-----:R-:W-:Y:S01]  /*0420*/  FMUL R16, R24, R27 ;  /* 0x0000001b18107220 */ /* 0x001fe20000400000 */
[----:B------:R-:W-:-:S04]  /*0430*/  IMAD.WIDE R26, R23, 0x4, R2 ;  /* 0x00000004171a7825 */ /* 0x000fc800078e0202 */
[----:B------:R-:W-:Y:S01]  /*0440*/  @!P2 FMUL R7, R7, 16777216 ;  /* 0x4b8000000707a820 */ /* 0x000fe20000400000 */
[----:B------:R0:W5:Y:S01]  /*0450*/  LDG.E.EL R2, desc[UR4][R26.64] ;  /* 0x000000041a027981 */ /* 0x000162000c2e1900 */
[--C-:B--2---:R-:W-:Y:S02]  /*0460*/  FADD R12, R12, -R0.reuse ;  /* 0x800000000c0c7221 */ /* 0x104fe40000000000 */
[----:B-1----:R-:W-:Y:S01]  /*0470*/  FMUL R7, R18, R7 ;  /* 0x0000000712077220 */ /* 0x002fe20000400000 */
[C---:B---3--:R-:W-:Y:S02]  /*0480*/  FSETP.GT.AND P0, PT, R22.reuse, 8.50705917302346158658e+37, PT ;  /* 0x7e8000001600780b */ /* 0x048fe40003f04000 */
[----:B------:R-:W-:Y:S01]  /*0490*/  FSETP.GEU.AND P1, PT, R22, 1.175494350822287508e-38, PT ;  /* 0x008000001600780b */ /* 0x000fe20003f2e000 */
[--C-:B------:R-:W-:Y:S01]  /*04a0*/  FADD R18, R13, -R0.reuse ;  /* 0x800000000d127221 */ /* 0x100fe20000000000 */
[--C-:B------:R-:W-:Y:S01]  /*04b0*/  FADD R14, R14, -R0.reuse ;  /* 0x800000000e0e7221 */ /* 0x100fe20000000000 */
[----:B------:R-:W-:Y:S01]  /*04c0*/  FADD R0, R15, -R0 ;  /* 0x800000000f007221 */ /* 0x000fe20000000000 */
[C---:B------:R-:W-:Y:S01]  /*04d0*/  FMUL R12, R7.reuse, R12 ;  /* 0x0000000c070c7220 */ /* 0x040fe20000400000 */
[C---:B------:R-:W-:Y:S01]  /*04e0*/  FMUL R3, R7.reuse, R18 ;  /* 0x0000001207037220 */ /* 0x040fe20000400000 */
[C---:B------:R-:W-:Y:S01]  /*04f0*/  FMUL R13, R7.reuse, R14 ;  /* 0x0000000e070d7220 */ /* 0x040fe20000400000 */
[----:B------:R-:W-:Y:S01]  /*0500*/  FMUL R29, R7, R0 ;  /* 0x00000000071d7220 */ /* 0x000fe20000400000 */
[----:B------:R-:W1:Y:S01]  /*0510*/  LDC.64 R14, c[0x0][0x248] ;  /* 0x00009200ff0e7b82 */ /* 0x000e620000000a00 */
[----:B----4-:R-:W-:-:S02]  /*0520*/  FFMA R0, R25, R3, R6 ;  /* 0x0000000319007223 */ /* 0x010fc40000000006 */
[----:B------:R-:W-:Y:S01]  /*0530*/  @P0 FMUL R22, R22, 0.25 ;  /* 0x3e80000016160820 */ /* 0x000fe20000400000 */
[C-C-:B------:R-:W-:Y:S01]  /*0540*/  FFMA R7, R25.reuse, R12, R6.reuse ;  /* 0x0000000c19077223 */ /* 0x140fe20000000006 */
[C-C-:B------:R-:W-:Y:S01]  /*0550*/  FFMA R3, R25.reuse, R13, R6.reuse ;  /* 0x0000000d19037223 */ /* 0x140fe20000000006 */
[----:B------:R-:W-:Y:S01]  /*0560*/  FFMA R6, R25, R29, R6 ;  /* 0x0000001d19067223 */ /* 0x000fe20000000006 */
[--C-:B-----5:R-:W-:Y:S01]  /*0570*/  FADD R25, R10, -R17.reuse ;  /* 0x800000110a197221 */ /* 0x120fe20000000000 */
[----:B------:R-:W2:Y:S01]  /*0580*/  LDC.64 R12, c[0x0][0x258] ;  /* 0x00009600ff0c7b82 */ /* 0x000ea20000000a00 */
[----:B------:R-:W-:Y:S01]  /*0590*/  @!P1 FMUL R22, R22, 16777216 ;  /* 0x4b80000016169820 */ /* 0x000fe20000400000 */
[--C-:B------:R-:W-:Y:S01]  /*05a0*/  FADD R18, R11, -R17.reuse ;  /* 0x800000110b127221 */ /* 0x100fe20000000000 */
[--C-:B0-----:R-:W-:Y:S01]  /*05b0*/  FADD R27, R8, -R17.reuse ;  /* 0x80000011081b7221 */ /* 0x101fe20000000000 */
[----:B------:R-:W-:-:S04]  /*05c0*/  FADD R29, R9, -R17 ;  /* 0x80000011091d7221 */ /* 0x000fc80000000000 */
[----:B------:R-:W0:Y:S01]  /*05d0*/  LDC.64 R10, c[0x0][0x240] ;  /* 0x00009000ff0a7b82 */ /* 0x000e220000000a00 */
[----:B------:R-:W3:Y:S07]  /*05e0*/  MUFU.RCP R22, R22 ;  /* 0x0000001600167308 */ /* 0x000eee0000001000 */
[----:B------:R-:W4:Y:S01]  /*05f0*/  LDC.64 R8, c[0x0][0x260] ;  /* 0x00009800ff087b82 */ /* 0x000f220000000a00 */
[C---:B------:R-:W-:Y:S01]  /*0600*/  FMUL R17, R16.reuse, R29 ;  /* 0x0000001d10117220 */ /* 0x040fe20000400000 */
[C---:B------:R-:W-:Y:S01]  /*0610*/  FMUL R29, R16.reuse, R25 ;  /* 0x00000019101d7220 */ /* 0x040fe20000400000 */
[----:B------:R-:W-:Y:S01]  /*0620*/  FSEL R25, R5, 1, P0 ;  /* 0x3f80000005197808 */ /* 0x000fe20000000000 */
[C---:B------:R-:W-:Y:S01]  /*0630*/  FMUL R27, R16.reuse, R27 ;  /* 0x0000001b101b7220 */ /* 0x040fe20000400000 */
[----:B------:R-:W-:Y:S01]  /*0640*/  FMUL R24, R16, R18 ;  /* 0x0000001210187220 */ /* 0x000fe20000400000 */
[----:B------:R-:W-:-:S02]  /*0650*/  FFMA R17, R19, R17, R20 ;  /* 0x0000001113117223 */ /* 0x000fc40000000014 */
[----:B------:R-:W-:Y:S01]  /*0660*/  @!P1 FMUL R25, R25, 16777216 ;  /* 0x4b80000019199820 */ /* 0x000fe20000400000 */
[C-C-:B------:R-:W-:Y:S01]  /*0670*/  FFMA R16, R19.reuse, R27, R20.reuse ;  /* 0x0000001b13107223 */ /* 0x140fe20000000014 */
[----:B------:R-:W-:Y:S01]  /*0680*/  FFMA R18, R19, R29, R20 ;  /* 0x0000001d13127223 */ /* 0x000fe20000000014 */
[----:B-1----:R-:W-:-:S04]  /*0690*/  IMAD.WIDE R26, R21, 0x4, R14 ;  /* 0x00000004151a7825 */ /* 0x002fc800078e020e */
[----:B------:R-:W-:Y:S01]  /*06a0*/  FFMA R20, R19, R24, R20 ;  /* 0x0000001813147223 */ /* 0x000fe20000000014 */
[----:B---3--:R-:W-:Y:S01]  /*06b0*/  FMUL R19, R22, R25 ;  /* 0x0000001916137220 */ /* 0x008fe20000400000 */
[----:B------:R-:W-:Y:S01]  /*06c0*/  IMAD.WIDE R24, R23, 0x4, R14 ;  /* 0x0000000417187825 */ /* 0x000fe200078e020e */
[----:B------:R0:W3:Y:S03]  /*06d0*/  LDG.E.EL R22, desc[UR4][R26.64] ;  /* 0x000000041a167981 */ /* 0x0000e6000c2e1900 */
[C---:B--2---:R-:W-:Y:S02]  /*06e0*/  IMAD.WIDE R14, R21.reuse, 0x4, R12 ;  /* 0x00000004150e7825 */ /* 0x044fe400078e020c */
[----:B------:R-:W2:Y:S02]  /*06f0*/  LDG.E.EL R24, desc[UR4][R24.64] ;  /* 0x0000000418187981 */ /* 0x000ea4000c2e1900 */
[----:B----4-:R-:W-:-:S02]  /*0700*/  IMAD.WIDE R28, R21, 0x4, R8 ;  /* 0x00000004151c7825 */ /* 0x010fc400078e0208 */
[----:B------:R1:W4:Y:S02]  /*0710*/  LDG.E.EL R21, desc[UR4][R14.64] ;  /* 0x000000040e157981 */ /* 0x000324000c2e1900 */
[----:B0-----:R-:W-:Y:S02]  /*0720*/  IMAD.WIDE R26, R4, 0x4, R10 ;  /* 0x00000004041a7825 */ /* 0x001fe400078e020a */
[----:B------:R-:W4:Y:S02]  /*0730*/  LDG.E.EL R28, desc[UR4][R28.64] ;  /* 0x000000041c1c7981 */ /* 0x000f24000c2e1900 */
[C---:B-1----:R-:W-:Y:S02]  /*0740*/  IMAD.WIDE R14, R23.reuse, 0x4, R8 ;  /* 0x00000004170e7825 */ /* 0x042fe400078e0208 */
[----:B------:R-:W3:Y:S02]  /*0750*/  LDG.E.128 R8, desc[UR4][R26.64] ;  /* 0x000000041a087981 */ /* 0x000ee4000c1e1d00 */
[----:B------:R-:W-:-:S02]  /*0760*/  IMAD.WIDE R12, R23, 0x4, R12 ;  /* 0x00000004170c7825 */ /* 0x000fc400078e020c */
[----:B------:R-:W5:Y:S04]  /*0770*/  LDG.E.EL R25, desc[UR4][R14.64] ;  /* 0x000000040e197981 */ /* 0x000f68000c2e1900 */
[----:B------:R2:W5:Y:S04]  /*0780*/  LDG.E.EL R23, desc[UR4][R12.64] ;  /* 0x000000040c177981 */ /* 0x000568000c2e1900 */
[----:B------:R-:W2:Y:S01]  /*0790*/  LDG.E.128 R12, desc[UR4][R26.64+0x800] ;  /* 0x000800041a0c7981 */ /* 0x000ea2000c1e1d00 */
[----:B------:R-:W-:-:S06]  /*07a0*/  FADD R2, R2, 9.9999997473787516356e-06 ;  /* 0x3727c5ac02027421 */ /* 0x000fcc0000000000 */
[----:B------:R-:W0:Y:S02]  /*07b0*/  MUFU.SQRT R2, R2 ;  /* 0x0000000200027308 */ /* 0x000e240000002000 */
[C---:B0-----:R-:W-:Y:S02]  /*07c0*/  FSETP.GT.AND P0, PT, R2.reuse, 8.50705917302346158658e+37, PT ;  /* 0x7e8000000200780b */ /* 0x041fe40003f04000 */
[----:B------:R-:W-:-:S11]  /*07d0*/  FSETP.GEU.AND P1, PT, R2, 1.175494350822287508e-38, PT ;  /* 0x008000000200780b */ /* 0x000fd60003f2e000 */
[----:B------:R-:W-:-:S04]  /*07e0*/  @P0 FMUL R2, R2, 0.25 ;  /* 0x3e80000002020820 */ /* 0x000fc80000400000 */
[----:B------:R-:W-:-:S06]  /*07f0*/  @!P1 FMUL R2, R2, 16777216 ;  /* 0x4b80000002029820 */ /* 0x000fcc0000400000 */
[----:B------:R-:W0:Y:S01]  /*0800*/  MUFU.RCP R2, R2 ;  /* 0x0000000200027308 */ /* 0x000e220000001000 */
[----:B------:R-:W-:-:S05]  /*0810*/  FSEL R5, R5, 1, P0 ;  /* 0x3f80000005057808 */ /* 0x000fca0000000000 */
[----:B------:R-:W-:-:S04]  /*0820*/  @!P1 FMUL R5, R5, 16777216 ;  /* 0x4b80000005059820 */ /* 0x000fc80000400000 */
[----:B0-----:R-:W-:Y:S01]  /*0830*/  FMUL R5, R2, R5 ;  /* 0x0000000502057220 */ /* 0x001fe20000400000 */
[--C-:B---3--:R-:W-:Y:S01]  /*0840*/  FADD R10, R10, -R22.reuse ;  /* 0x800000160a0a7221 */ /* 0x108fe20000000000 */
[--C-:B------:R-:W-:Y:S01]  /*0850*/  FADD R8, R8, -R22.reuse ;  /* 0x8000001608087221 */ /* 0x100fe20000000000 */
[--C-:B------:R-:W-:Y:S01]  /*0860*/  FADD R9, R9, -R22.reuse ;  /* 0x8000001609097221 */ /* 0x100fe20000000000 */
[----:B------:R-:W-:Y:S01]  /*0870*/  FADD R22, R11, -R22 ;  /* 0x800000160b167221 */ /* 0x000fe20000000000 */
[C---:B------:R-:W-:Y:S02]  /*0880*/  FMUL R11, R19.reuse, R10 ;  /* 0x0000000a130b7220 */ /* 0x040fe40000400000 */
[----:B------:R-:W-:Y:S02]  /*0890*/  FMUL R9, R19, R9 ;  /* 0x0000000913097220 */ /* 0x000fe40000400000 */
[C-C-:B----4-:R-:W-:Y:S02]  /*08a0*/  FFMA R10, R21.reuse, R11, R28.reuse ;  /* 0x0000000b150a7223 */ /* 0x150fe4000000001c */
[----:B------:R-:W-:-:S03]  /*08b0*/  FFMA R9, R21, R9, R28 ;  /* 0x0000000915097223 */ /* 0x000fc6000000001c */
[----:B------:R-:W-:Y:S01]  /*08c0*/  FSETP.GEU.AND P4, PT, R3, -R10, PT ;  /* 0x8000000a0300720b */ /* 0x000fe20003f8e000 */
[----:B------:R-:W-:Y:S02]  /*08d0*/  FADD R10, R10, R3 ;  /* 0x000000030a0a7221 */ /* 0x000fe40000000000 */
[----:B------:R-:W0:Y:S01]  /*08e0*/  LDC.64 R2, c[0x0][0x210] ;  /* 0x00008400ff027b82 */ /* 0x000e220000000a00 */
[C---:B------:R-:W-:Y:S01]  /*08f0*/  FMUL R8, R19.reuse, R8 ;  /* 0x0000000813087220 */ /* 0x040fe20000400000 */
[----:B------:R-:W-:Y:S01]  /*0900*/  FSETP.GEU.AND P5, PT, R0, -R9, PT ;  /* 0x800000090000720b */ /* 0x000fe20003fae000 */
[----:B------:R-:W-:Y:S01]  /*0910*/  FMUL R19, R19, R22 ;  /* 0x0000001613137220 */ /* 0x000fe20000400000 */
[----:B------:R-:W-:Y:S01]  /*0920*/  FADD R9, R9, R0 ;  /* 0x0000000009097221 */ /* 0x000fe20000000000 */
[--C-:B--2---:R-:W-:Y:S01]  /*0930*/  FADD R12, R12, -R24.reuse ;  /* 0x800000180c0c7221 */ /* 0x104fe20000000000 */
[--C-:B------:R-:W-:Y:S01]  /*0940*/  FADD R22, R15, -R24.reuse ;  /* 0x800000180f167221 */ /* 0x100fe20000000000 */
[----:B------:R-:W-:Y:S01]  /*0950*/  FADD R0, R13, -R24 ;  /* 0x800000180d007221 */ /* 0x000fe20000000000 */
[----:B------:R-:W-:Y:S01]  /*0960*/  FFMA R8, R21, R8, R28 ;  /* 0x0000000815087223 */ /* 0x000fe2000000001c */
[----:B------:R-:W-:Y:S01]  /*0970*/  FADD R14, R14, -R24 ;  /* 0x800000180e0e7221 */ /* 0x000fe20000000000 */
[C---:B------:R-:W-:Y:S01]  /*0980*/  FMUL R12, R5.reuse, R12 ;  /* 0x0000000c050c7220 */ /* 0x040fe20000400000 */
[C---:B------:R-:W-:Y:S01]  /*0990*/  FMUL R22, R5.reuse, R22 ;  /* 0x0000001605167220 */ /* 0x040fe20000400000 */
[C---:B------:R-:W-:Y:S01]  /*09a0*/  FMUL R0, R5.reuse, R0 ;  /* 0x0000000005007220 */ /* 0x040fe20000400000 */
[----:B------:R-:W-:Y:S01]  /*09b0*/  FMUL R14, R5, R14 ;  /* 0x0000000e050e7220 */ /* 0x000fe20000400000 */
[----:B------:R-:W-:Y:S01]  /*09c0*/  FSETP.GEU.AND P6, PT, R7, -R8, PT ;  /* 0x800000080700720b */ /* 0x000fe20003fce000 */
[----:B------:R-:W-:Y:S01]  /*09d0*/  FADD R8, R8, R7 ;  /* 0x0000000708087221 */ /* 0x000fe20000000000 */
[C-C-:B-----5:R-:W-:Y:S01]  /*09e0*/  FFMA R7, R23.reuse, R22, R25.reuse ;  /* 0x0000001617077223 */ /* 0x160fe20000000019 */
[C-C-:B------:R-:W-:Y:S01]  /*09f0*/  FFMA R5, R23.reuse, R12, R25.reuse ;  /* 0x0000000c17057223 */ /* 0x140fe20000000019 */
[C-C-:B------:R-:W-:Y:S01]  /*0a00*/  FFMA R0, R23.reuse, R0, R25.reuse ;  /* 0x0000000017007223 */ /* 0x140fe20000000019 */
[----:B------:R-:W-:Y:S01]  /*0a10*/  FFMA R23, R23, R14, R25 ;  /* 0x0000000e17177223 */ /* 0x000fe20000000019 */
[----:B------:R-:W-:Y:S01]  /*0a20*/  FFMA R21, R21, R19, R28 ;  /* 0x0000001315157223 */ /* 0x000fe2000000001c */
[----:B------:R-:W-:-:S02]  /*0a30*/  FSEL R8, R8, RZ, P6 ;  /* 0x000000ff08087208 */ /* 0x000fc40003000000 */
[----:B------:R-:W-:Y:S01]  /*0a40*/  FSETP.GEU.AND P1, PT, R16, -R5, PT ;  /* 0x800000051000720b */ /* 0x000fe20003f2e000 */
[----:B------:R-:W-:Y:S01]  /*0a50*/  FADD R5, R5, R16 ;  /* 0x0000001005057221 */ /* 0x000fe20000000000 */
[----:B------:R-:W-:Y:S01]  /*0a60*/  FSETP.GEU.AND P2, PT, R20, -R7, PT ;  /* 0x800000071400720b */ /* 0x000fe20003f4e000 */
[----:B------:R-:W-:Y:S01]  /*0a70*/  FADD R11, R21, R6 ;  /* 0x00000006150b7221 */ /* 0x000fe20000000000 */
[----:B------:R-:W-:Y:S01]  /*0a80*/  FSETP.GEU.AND P0, PT, R17, -R0, PT ;  /* 0x800000001100720b */ /* 0x000fe20003f0e000 */
[----:B------:R-:W-:Y:S01]  /*0a90*/  FADD R7, R7, R20 ;  /* 0x0000001407077221 */ /* 0x000fe20000000000 */
[----:B------:R-:W-:Y:S01]  /*0aa0*/  FSETP.GEU.AND P6, PT, R18, -R23, PT ;  /* 0x800000171200720b */ /* 0x000fe20003fce000 */
[----:B------:R-:W-:Y:S01]  /*0ab0*/  FADD R0, R0, R17 ;  /* 0x0000001100007221 */ /* 0x000fe20000000000 */
[----:B------:R-:W-:Y:S01]  /*0ac0*/  FADD R18, R23, R18 ;  /* 0x0000001217127221 */ /* 0x000fe20000000000 */
[----:B------:R-:W-:Y:S01]  /*0ad0*/  FSETP.GEU.AND P3, PT, R6, -R21, PT ;  /* 0x800000150600720b */ /* 0x000fe20003f6e000 */
[----:B0-----:R-:W-:Y:S01]  /*0ae0*/  IMAD.WIDE R2, R4, 0x4, R2 ;  /* 0x0000000404027825 */ /* 0x001fe200078e0202 */
[----:B------:R-:W-:-:S02]  /*0af0*/  FSEL R4, R5, RZ, P1 ;  /* 0x000000ff05047208 */ /* 0x000fc40000800000 */
[----:B------:R-:W-:Y:S02]  /*0b00*/  FSEL R9, R9, RZ, P5 ;  /* 0x000000ff09097208 */ /* 0x000fe40002800000 */
[----:B------:R-:W-:Y:S02]  /*0b10*/  FSEL R10, R10, RZ, P4 ;  /* 0x000000ff0a0a7208 */ /* 0x000fe40002000000 */
[----:B------:R-:W-:Y:S02]  /*0b20*/  FSEL R11, R11, RZ, P3 ;  /* 0x000000ff0b0b7208 */ /* 0x000fe40001800000 */
[----:B------:R-:W-:Y:S02]  /*0b30*/  FSEL R7, R7, RZ, P2 ;  /* 0x000000ff07077208 */ /* 0x000fe40001000000 */
[----:B------:R-:W-:Y:S02]  /*0b40*/  FSEL R5, R0, RZ, P0 ;  /* 0x000000ff00057208 */ /* 0x000fe40000000000 */
[----:B------:R-:W-:Y:S01]  /*0b50*/  FSEL R6, R18, RZ, P6 ;  /* 0x000000ff12067208 */ /* 0x000fe20003000000 */
[----:B------:R-:W-:Y:S04]  /*0b60*/  STG.E.128 desc[UR4][R2.64], R8 ;  /* 0x0000000802007986 */ /* 0x000fe8000c101d04 */
[----:B------:R-:W-:Y:S01]  /*0b70*/  STG.E.128 desc[UR4][R2.64+0x800], R4 ;  /* 0x0008000402007986 */ /* 0x000fe2000c101d04 */
[----:B------:R-:W-:Y:S05]  /*0b80*/  EXIT ;  /* 0x000000000000794d */ /* 0x000fea0003800000 */
.L_x_0:
[----:B------:R-:W-:-:S00]  /*0b90*/  BRA `(.L_x_0) ;  /* 0xfffffffc00fc7947 */ /* 0x000fc0000383ffff */
[----:B------:R-:W-:-:S00]  /*0ba0*/  NOP ;  /* 0x0000000000007918 */ /* 0x000fc00000000000 */
        /* <DEDUP_REMOVED lines=13> */
.L_x_1:


//--------------------- .nv.global.init           --------------------------
	.section	.nv.global.init,"aw",@progbits
.nv.global.init:
	.type		_$_str,@object
	.size		_$_str,(_$_str_$_2 - _$_str)
_$_str:
        /*0000*/ 	.byte	0x5f, 0x5f, 0x43, 0x55, 0x44, 0x41, 0x5f, 0x46, 0x54, 0x5a, 0x00
	.type		_$_str_$_2,@object
	.size		_$_str_$_2,(.L_1 - _$_str_$_2)
_$_str_$_2:
        /*000b*/ 	.byte	0x5f, 0x5f, 0x43, 0x55, 0x44, 0x41, 0x5f, 0x50, 0x52, 0x45, 0x43, 0x5f, 0x53, 0x51, 0x52, 0x54
        /*001b*/ 	.byte	0x00
.L_1:


//--------------------- .nv.constant0.triton_poi_fused__native_batch_norm_legit_no_training_add_relu_8 --------------------------
	.section	.nv.constant0.triton_poi_fused__native_batch_norm_legit_no_training_add_relu_8,"a",@progbits
	.sectionflags	@""
	.align	4
.nv.constant0.triton_poi_fused__native_batch_norm_legit_no_training_add_relu_8:
	.zero		620
